	.headerflags	@"EF_CUDA_TEXMODE_UNIFIED EF_CUDA_64BIT_ADDRESS EF_CUDA_ACCELERATORS EF_CUDA_SM90 EF_CUDA_VIRTUAL_SM(EF_CUDA_SM90)"
	.elftype	@"ET_EXEC"


//--------------------- .nv.info                  --------------------------
	.section	.nv.info,"",@"SHT_CUDA_INFO"
	.align	4


	//----- nvinfo : EIATTR_REGCOUNT
	.align		4
        /*0000*/ 	.byte	0x04, 0x2f
        /*0002*/ 	.short	(.L_1 - .L_0)
	.align		4
.L_0:
        /*0004*/ 	.word	index@(triton_poi_fused_avg_pool2d_22)
        /*0008*/ 	.word	0x00000020


	//----- nvinfo : EIATTR_MIN_STACK_SIZE
	.align		4
.L_1:
        /*000c*/ 	.byte	0x04, 0x12
        /*000e*/ 	.short	(.L_3 - .L_2)
	.align		4
.L_2:
        /*0010*/ 	.word	index@(triton_poi_fused_avg_pool2d_22)
        /*0014*/ 	.word	0x00000000


	//----- nvinfo : EIATTR_FRAME_SIZE
	.align		4
.L_3:
        /*0018*/ 	.byte	0x04, 0x11
        /*001a*/ 	.short	(.L_5 - .L_4)
	.align		4
.L_4:
        /*001c*/ 	.word	index@(triton_poi_fused_avg_pool2d_22)
        /*0020*/ 	.word	0x00000000


	//----- nvinfo : EIATTR_MIN_STACK_SIZE
	.align		4
.L_5:
        /*0024*/ 	.byte	0x04, 0x12
        /*0026*/ 	.short	(.L_7 - .L_6)
	.align		4
.L_6:
        /*0028*/ 	.word	index@(triton_poi_fused_avg_pool2d_22)
        /*002c*/ 	.word	0x00000000
.L_7:


//--------------------- .nv.info.triton_poi_fused_avg_pool2d_22 --------------------------
	.section	.nv.info.triton_poi_fused_avg_pool2d_22,"",@"SHT_CUDA_INFO"
	.sectionflags	@""
	.align	4


	//----- nvinfo : EIATTR_CUDA_API_VERSION
	.align		4
        /*0000*/ 	.byte	0x04, 0x37
        /*0002*/ 	.short	(.L_9 - .L_8)
.L_8:
        /*0004*/ 	.word	0x0000007c


	//----- nvinfo : EIATTR_KPARAM_INFO
	.align		4
.L_9:
        /*0008*/ 	.byte	0x04, 0x17
        /*000a*/ 	.short	(.L_11 - .L_10)
.L_10:
        /*000c*/ 	.word	0x00000000
        /*0010*/ 	.short	0x0003
        /*0012*/ 	.short	0x0014
        /*0014*/ 	.byte	0x00, 0xf0, 0x11, 0x00


	//----- nvinfo : EIATTR_KPARAM_INFO
	.align		4
.L_11:
        /*0018*/ 	.byte	0x04, 0x17
        /*001a*/ 	.short	(.L_13 - .L_12)
.L_12:
        /*001c*/ 	.word	0x00000000
        /*0020*/ 	.short	0x0002
        /*0022*/ 	.short	0x0010
        /*0024*/ 	.byte	0x00, 0xf0, 0x11, 0x00


	//----- nvinfo : EIATTR_KPARAM_INFO
	.align		4
.L_13:
        /*0028*/ 	.byte	0x04, 0x17
        /*002a*/ 	.short	(.L_15 - .L_14)
.L_14:
        /*002c*/ 	.word	0x00000000
        /*0030*/ 	.short	0x0001
        /*0032*/ 	.short	0x0008
        /*0034*/ 	.byte	0x00, 0xf4, 0x21, 0x00


	//----- nvinfo : EIATTR_KPARAM_INFO
	.align		4
.L_15:
        /*0038*/ 	.byte	0x04, 0x17
        /*003a*/ 	.short	(.L_17 - .L_16)
.L_16:
        /*003c*/ 	.word	0x00000000
        /*0040*/ 	.short	0x0000
        /*0042*/ 	.short	0x0000
        /*0044*/ 	.byte	0x00, 0xf4, 0x21, 0x00


	//----- nvinfo : EIATTR_SPARSE_MMA_MASK
	.align		4
.L_17:
        /*0048*/ 	.byte	0x03, 0x50
        /*004a*/ 	.short	0x0000


	//----- nvinfo : EIATTR_MAXREG_COUNT
	.align		4
        /*004c*/ 	.byte	0x03, 0x1b
        /*004e*/ 	.short	0x00ff


	//----- nvinfo : EIATTR_EXIT_INSTR_OFFSETS
	.align		4
        /*0050*/ 	.byte	0x04, 0x1c
        /*0052*/ 	.short	(.L_19 - .L_18)


	//   ....[0]....
.L_18:
        /*0054*/ 	.word	0x00000730


	//   ....[1]....
        /*0058*/ 	.word	0x00000780


	//----- nvinfo : EIATTR_REQNTID
	.align		4
.L_19:
        /*005c*/ 	.byte	0x04, 0x10
        /*005e*/ 	.short	(.L_21 - .L_20)
.L_20:
        /*0060*/ 	.word	0x00000080
        /*0064*/ 	.word	0x00000001
        /*0068*/ 	.word	0x00000001


	//----- nvinfo : EIATTR_CBANK_PARAM_SIZE
	.align		4
.L_21:
        /*006c*/ 	.byte	0x03, 0x19
        /*006e*/ 	.short	0x0018


	//----- nvinfo : EIATTR_PARAM_CBANK
	.align		4
        /*0070*/ 	.byte	0x04, 0x0a
        /*0072*/ 	.short	(.L_23 - .L_22)
	.align		4
.L_22:
        /*0074*/ 	.word	index@(.nv.constant0.triton_poi_fused_avg_pool2d_22)
        /*0078*/ 	.short	0x0210
        /*007a*/ 	.short	0x0018


	//----- nvinfo : EIATTR_SW_WAR
	.align		4
.L_23:
        /*007c*/ 	.byte	0x04, 0x36
        /*007e*/ 	.short	(.L_25 - .L_24)
.L_24:
        /*0080*/ 	.word	0x00000008
.L_25:


//--------------------- .nv.callgraph             --------------------------
	.section	.nv.callgraph,"",@"SHT_CUDA_CALLGRAPH"
	.align	4
	.sectionentsize	8
	.align		4
        /*0000*/ 	.word	0x00000000
	.align		4
        /*0004*/ 	.word	0xffffffff
	.align		4
        /*0008*/ 	.word	0x00000000
	.align		4
        /*000c*/ 	.word	0xfffffffe
	.align		4
        /*0010*/ 	.word	0x00000000
	.align		4
        /*0014*/ 	.word	0xfffffffd
	.align		4
        /*0018*/ 	.word	0x00000000
	.align		4
        /*001c*/ 	.word	0xfffffffc


//--------------------- .text.triton_poi_fused_avg_pool2d_22 --------------------------
	.section	.text.triton_poi_fused_avg_pool2d_22,"ax",@progbits
	.sectionflags	@"SHF_BARRIERS=1"
	.align	128
        .global         triton_poi_fused_avg_pool2d_22
        .type           triton_poi_fused_avg_pool2d_22,@function
        .size           triton_poi_fused_avg_pool2d_22,(.L_x_1 - triton_poi_fused_avg_pool2d_22)
        .other          triton_poi_fused_avg_pool2d_22,@"STO_CUDA_ENTRY STV_DEFAULT"
triton_poi_fused_avg_pool2d_22:
.text.triton_poi_fused_avg_pool2d_22:
[----:B------:R-:W0:Y:S01]  /*0000*/  LDC R1, c[0x0][0x28] ;  /* 0x00000a00ff017b82 */ /* 0x000e220000000800 */
[----:B------:R-:W1:Y:S07]  /*0010*/  S2R R15, SR_CTAID.X ;  /* 0x00000000000f7919 */ /* 0x000e6e0000002500 */
[----:B------:R-:W2:Y:S01]  /*0020*/  LDC.64 R16, c[0x0][0x210] ;  /* 0x00008400ff107b82 */ /* 0x000ea20000000a00 */
[----:B------:R-:W-:Y:S01]  /*0030*/  CS2R R18, SRZ ;  /* 0x0000000000127805 */ /* 0x000fe2000001ff00 */
[----:B------:R-:W-:Y:S01]  /*0040*/  ULDC.64 UR6, c[0x0][0x208] ;  /* 0x0000820000067ab9 */ /* 0x000fe20000000a00 */
[----:B------:R-:W3:Y:S01]  /*0050*/  S2R R0, SR_TID.X ;  /* 0x0000000000007919 */ /* 0x000ee20000002100 */
[----:B------:R-:W4:Y:S01]  /*0060*/  S2R R14, SR_CTAID.Y ;  /* 0x00000000000e7919 */ /* 0x000f220000002600 */
[----:B-1----:R-:W-:Y:S01]  /*0070*/  IMAD.SHL.U32 R15, R15, 0x20, RZ ;  /* 0x000000200f0f7824 */ /* 0x002fe200078e00ff */
[----:B---3--:R-:W-:-:S04]  /*0080*/  SHF.R.U32.HI R6, RZ, 0x5, R0 ;  /* 0x00000005ff067819 */ /* 0x008fc80000011600 */
[----:B------:R-:W-:Y:S01]  /*0090*/  LOP3.LUT R2, R15, 0x1f, R0, 0xf8, !PT ;  /* 0x0000001f0f027812 */ /* 0x000fe200078ef800 */
[----:B----4-:R-:W-:-:S03]  /*00a0*/  IMAD.SHL.U32 R14, R14, 0x20, RZ ;  /* 0x000000200e0e7824 */ /* 0x010fc600078e00ff */
[----:B------:R-:W-:Y:S02]  /*00b0*/  SHF.R.S32.HI R3, RZ, 0x1f, R2 ;  /* 0x0000001fff037819 */ /* 0x000fe40000011402 */
[----:B------:R-:W-:Y:S02]  /*00c0*/  ISETP.GE.AND P0, PT, R2, 0x100, PT ;  /* 0x000001000200780c */ /* 0x000fe40003f06270 */
[----:B------:R-:W-:-:S04]  /*00d0*/  LEA.HI R3, R3, R2, RZ, 0x4 ;  /* 0x0000000203037211 */ /* 0x000fc800078f20ff */
[C---:B------:R-:W-:Y:S01]  /*00e0*/  LOP3.LUT R5, R3.reuse, 0x7ffffff0, RZ, 0xc0, !PT ;  /* 0x7ffffff003057812 */ /* 0x040fe200078ec0ff */
[----:B------:R-:W-:-:S04]  /*00f0*/  IMAD.SHL.U32 R4, R3, 0x4, RZ ;  /* 0x0000000403047824 */ /* 0x000fc800078e00ff */
[----:B------:R-:W-:Y:S01]  /*0100*/  IMAD.IADD R3, R2, 0x1, -R5 ;  /* 0x0000000102037824 */ /* 0x000fe200078e0a05 */
[----:B------:R-:W-:Y:S02]  /*0110*/  LOP3.LUT R4, R4, 0xffffffc0, RZ, 0xc0, !PT ;  /* 0xffffffc004047812 */ /* 0x000fe400078ec0ff */
[----:B------:R-:W-:-:S03]  /*0120*/  SGXT.U32 R5, R6, 0x2 ;  /* 0x000000020605781a */ /* 0x000fc60000000000 */
[----:B------:R-:W-:Y:S01]  /*0130*/  IMAD R3, R3, 0x2, R4 ;  /* 0x0000000203037824 */ /* 0x000fe200078e0204 */
[----:B------:R-:W-:Y:S02]  /*0140*/  LOP3.LUT R2, R14, R5, RZ, 0xfc, !PT ;  /* 0x000000050e027212 */ /* 0x000fe400078efcff */
[----:B------:R-:W-:Y:S01]  /*0150*/  LOP3.LUT R4, R14, 0x4, R5, 0xfe, !PT ;  /* 0x000000040e047812 */ /* 0x000fe200078efe05 */
[----:B------:R-:W-:Y:S01]  /*0160*/  VIADD R11, R3, 0x21 ;  /* 0x00000021030b7836 */ /* 0x000fe20000000000 */
[C---:B------:R-:W-:Y:S02]  /*0170*/  ISETP.LT.AND P1, PT, R2.reuse, 0x80, !P0 ;  /* 0x000000800200780c */ /* 0x040fe40004721270 */
[----:B------:R-:W-:Y:S01]  /*0180*/  LOP3.LUT R6, R14, 0x8, R5, 0xfe, !PT ;  /* 0x000000080e067812 */ /* 0x000fe200078efe05 */
[----:B------:R-:W-:Y:S01]  /*0190*/  IMAD R3, R2, 0x400, R11 ;  /* 0x0000040002037824 */ /* 0x000fe200078e020b */
[----:B------:R-:W-:-:S03]  /*01a0*/  LOP3.LUT R7, R14, 0xc, R5, 0xfe, !PT ;  /* 0x0000000c0e077812 */ /* 0x000fc600078efe05 */
[----:B--2---:R-:W-:Y:S01]  /*01b0*/  IMAD.WIDE R2, R3, 0x4, R16 ;  /* 0x0000000403027825 */ /* 0x004fe200078e0210 */
[----:B------:R-:W-:Y:S02]  /*01c0*/  LOP3.LUT R8, R14, 0x10, R5, 0xfe, !PT ;  /* 0x000000100e087812 */ /* 0x000fe400078efe05 */
[----:B------:R-:W-:Y:S02]  /*01d0*/  LOP3.LUT R9, R14, 0x14, R5, 0xfe, !PT ;  /* 0x000000140e097812 */ /* 0x000fe400078efe05 */
[----:B------:R-:W-:Y:S01]  /*01e0*/  LOP3.LUT R10, R14, 0x18, R5, 0xfe, !PT ;  /* 0x000000180e0a7812 */ /* 0x000fe200078efe05 */
[----:B------:R1:W2:Y:S01]  /*01f0*/  @P1 LDG.E.EL R18, desc[UR6][R2.64] ;  /* 0x0000000602121981 */ /* 0x0002a2000c2e1900 */
[----:B------:R-:W-:Y:S01]  /*0200*/  LOP3.LUT R5, R14, 0x1c, R5, 0xfe, !PT ;  /* 0x0000001c0e057812 */ /* 0x000fe200078efe05 */
[--C-:B------:R-:W-:Y:S01]  /*0210*/  IMAD R13, R6, 0x400, R11.reuse ;  /* 0x00000400060d7824 */ /* 0x100fe200078e020b */
[----:B------:R-:W-:Y:S01]  /*0220*/  ISETP.LT.AND P6, PT, R4, 0x80, !P0 ;  /* 0x000000800400780c */ /* 0x000fe200047c1270 */
[--C-:B------:R-:W-:Y:S01]  /*0230*/  IMAD R23, R8, 0x400, R11.reuse ;  /* 0x0000040008177824 */ /* 0x100fe200078e020b */
[----:B------:R-:W-:Y:S01]  /*0240*/  ISETP.LT.AND P5, PT, R6, 0x80, !P0 ;  /* 0x000000800600780c */ /* 0x000fe200047a1270 */
[--C-:B------:R-:W-:Y:S01]  /*0250*/  IMAD R25, R9, 0x400, R11.reuse ;  /* 0x0000040009197824 */ /* 0x100fe200078e020b */
[C---:B------:R-:W-:Y:S01]  /*0260*/  ISETP.LT.AND P4, PT, R7.reuse, 0x80, !P0 ;  /* 0x000000800700780c */ /* 0x040fe20004781270 */
[--C-:B------:R-:W-:Y:S01]  /*0270*/  IMAD R7, R7, 0x400, R11.reuse ;  /* 0x0000040007077824 */ /* 0x100fe200078e020b */
[----:B------:R-:W-:Y:S01]  /*0280*/  ISETP.LT.AND P3, PT, R8, 0x80, !P0 ;  /* 0x000000800800780c */ /* 0x000fe20004761270 */
[--C-:B-1----:R-:W-:Y:S01]  /*0290*/  IMAD R3, R4, 0x400, R11.reuse ;  /* 0x0000040004037824 */ /* 0x102fe200078e020b */
[----:B------:R-:W-:Y:S01]  /*02a0*/  ISETP.LT.AND P2, PT, R9, 0x80, !P0 ;  /* 0x000000800900780c */ /* 0x000fe20004741270 */
[C-C-:B------:R-:W-:Y:S01]  /*02b0*/  IMAD R27, R10.reuse, 0x400, R11.reuse ;  /* 0x000004000a1b7824 */ /* 0x140fe200078e020b */
[----:B------:R-:W-:Y:S01]  /*02c0*/  ISETP.LT.AND P1, PT, R10, 0x80, !P0 ;  /* 0x000000800a00780c */ /* 0x000fe20004721270 */
[C---:B------:R-:W-:Y:S01]  /*02d0*/  IMAD R29, R5.reuse, 0x400, R11 ;  /* 0x00000400051d7824 */ /* 0x040fe200078e020b */
[----:B------:R-:W-:Y:S01]  /*02e0*/  ISETP.LT.AND P0, PT, R5, 0x80, !P0 ;  /* 0x000000800500780c */ /* 0x000fe20004701270 */
[----:B------:R-:W-:Y:S01]  /*02f0*/  IMAD.WIDE R4, R13, 0x4, R16 ;  /* 0x000000040d047825 */ /* 0x000fe200078e0210 */
[----:B------:R-:W-:-:S03]  /*0300*/  CS2R R20, SRZ ;  /* 0x0000000000147805 */ /* 0x000fc6000001ff00 */
[--C-:B------:R-:W-:Y:S01]  /*0310*/  IMAD.WIDE R8, R23, 0x4, R16.reuse ;  /* 0x0000000417087825 */ /* 0x100fe200078e0210 */
[----:B------:R-:W-:Y:S01]  /*0320*/  CS2R R22, SRZ ;  /* 0x0000000000167805 */ /* 0x000fe2000001ff00 */
[----:B------:R-:W3:Y:S02]  /*0330*/  @P5 LDG.E.EL R19, desc[UR6][R4.64] ;  /* 0x0000000604135981 */ /* 0x000ee4000c2e1900 */
[--C-:B------:R-:W-:Y:S01]  /*0340*/  IMAD.WIDE R10, R25, 0x4, R16.reuse ;  /* 0x00000004190a7825 */ /* 0x100fe200078e0210 */
[----:B------:R-:W-:Y:S02]  /*0350*/  CS2R R24, SRZ ;  /* 0x0000000000187805 */ /* 0x000fe4000001ff00 */
[----:B------:R-:W4:Y:S01]  /*0360*/  @P3 LDG.E.EL R22, desc[UR6][R8.64] ;  /* 0x0000000608163981 */ /* 0x000f22000c2e1900 */
[----:B------:R-:W-:-:S03]  /*0370*/  IMAD.WIDE R2, R3, 0x4, R16 ;  /* 0x0000000403027825 */ /* 0x000fc600078e0210 */
[----:B------:R-:W5:Y:S01]  /*0380*/  @P2 LDG.E.EL R23, desc[UR6][R10.64] ;  /* 0x000000060a172981 */ /* 0x000f62000c2e1900 */
[----:B------:R-:W-:-:S03]  /*0390*/  IMAD.WIDE R6, R7, 0x4, R16 ;  /* 0x0000000407067825 */ /* 0x000fc600078e0210 */
[----:B------:R1:W5:Y:S01]  /*03a0*/  @P6 LDG.E.EL R21, desc[UR6][R2.64] ;  /* 0x0000000602156981 */ /* 0x000362000c2e1900 */
[----:B------:R-:W-:-:S03]  /*03b0*/  IMAD.WIDE R12, R27, 0x4, R16 ;  /* 0x000000041b0c7825 */ /* 0x000fc600078e0210 */
[----:B------:R-:W5:Y:S01]  /*03c0*/  @P4 LDG.E.EL R20, desc[UR6][R6.64] ;  /* 0x0000000606144981 */ /* 0x000f62000c2e1900 */
[----:B------:R-:W-:-:S03]  /*03d0*/  IMAD.WIDE R16, R29, 0x4, R16 ;  /* 0x000000041d107825 */ /* 0x000fc600078e0210 */
[----:B------:R-:W5:Y:S04]  /*03e0*/  @P1 LDG.E.EL R25, desc[UR6][R12.64] ;  /* 0x000000060c191981 */ /* 0x000f68000c2e1900 */
[----:B------:R-:W5:Y:S01]  /*03f0*/  @P0 LDG.E.EL R24, desc[UR6][R16.64] ;  /* 0x0000000610180981 */ /* 0x000f62000c2e1900 */
[----:B------:R-:W1:Y:S01]  /*0400*/  S2R R26, SR_TID.X ;  /* 0x00000000001a7919 */ /* 0x000e620000002100 */
[----:B------:R-:W1:Y:S01]  /*0410*/  S2UR UR5, SR_CgaCtaId ;  /* 0x00000000000579c3 */ /* 0x000e620000008800 */
[----:B------:R-:W-:Y:S02]  /*0420*/  UMOV UR4, 0x400 ;  /* 0x0000040000047882 */ /* 0x000fe40000000000 */
[----:B-1----:R-:W-:Y:S01]  /*0430*/  UPRMT UR4, UR5, 0x654, UR4 ;  /* 0x0000065405047896 */ /* 0x002fe20008000004 */
[----:B0-----:R-:W-:Y:S01]  /*0440*/  IMAD.SHL.U32 R2, R26, 0x20, RZ ;  /* 0x000000201a027824 */ /* 0x001fe200078e00ff */
[----:B------:R-:W-:-:S04]  /*0450*/  SHF.R.U32.HI R3, RZ, 0x5, R26 ;  /* 0x00000005ff037819 */ /* 0x000fc8000001161a */
[----:B------:R-:W-:Y:S02]  /*0460*/  SGXT.U32 R3, R3, 0x2 ;  /* 0x000000020303781a */ /* 0x000fe40000000000 */
[----:B------:R-:W-:-:S04]  /*0470*/  LOP3.LUT R2, R2, 0x3e0, RZ, 0xc0, !PT ;  /* 0x000003e002027812 */ /* 0x000fc800078ec0ff */
[C---:B------:R-:W-:Y:S02]  /*0480*/  LOP3.LUT R3, R2.reuse, R3, RZ, 0xfc, !PT ;  /* 0x0000000302037212 */ /* 0x040fe400078efcff */
[----:B------:R-:W-:-:S05]  /*0490*/  LEA.HI R2, R2, UR4, RZ, 0x1f ;  /* 0x0000000402027c11 */ /* 0x000fca000f8ff8ff */
[----:B------:R-:W-:Y:S02]  /*04a0*/  IMAD R10, R3, 0x4, R2 ;  /* 0x00000004030a7824 */ /* 0x000fe400078e0202 */
[C---:B------:R-:W-:Y:S02]  /*04b0*/  IMAD.SHL.U32 R2, R26.reuse, 0x2, RZ ;  /* 0x000000021a027824 */ /* 0x040fe400078e00ff */
[----:B------:R-:W-:-:S03]  /*04c0*/  IMAD.SHL.U32 R8, R26, 0x4, RZ ;  /* 0x000000041a087824 */ /* 0x000fc600078e00ff */
[----:B------:R-:W-:Y:S02]  /*04d0*/  LOP3.LUT R2, R2, 0xf0, RZ, 0xc0, !PT ;  /* 0x000000f002027812 */ /* 0x000fe400078ec0ff */
[----:B------:R-:W-:-:S03]  /*04e0*/  LOP3.LUT R8, R8, 0x1fc, RZ, 0xc0, !PT ;  /* 0x000001fc08087812 */ /* 0x000fc600078ec0ff */
[----:B------:R-:W-:-:S04]  /*04f0*/  VIADD R3, R2, UR4 ;  /* 0x0000000402037c36 */ /* 0x000fc80008000000 */
[----:B------:R-:W-:Y:S02]  /*0500*/  IMAD R4, R8, 0x4, R3 ;  /* 0x0000000408047824 */ /* 0x000fe400078e0203 */
[----:B------:R-:W-:-:S05]  /*0510*/  IMAD.SHL.U32 R3, R0, 0x4, RZ ;  /* 0x0000000400037824 */ /* 0x000fca00078e00ff */
[----:B------:R-:W-:Y:S02]  /*0520*/  LOP3.LUT R14, R14, 0x1c, R3, 0xf8, !PT ;  /* 0x0000001c0e0e7812 */ /* 0x000fe400078ef803 */
[----:B------:R-:W0:Y:S02]  /*0530*/  LDC.64 R2, c[0x0][0x218] ;  /* 0x00008600ff027b82 */ /* 0x000e240000000a00 */
[----:B------:R-:W-:-:S04]  /*0540*/  SHF.R.S32.HI R9, RZ, 0x1f, R14 ;  /* 0x0000001fff097819 */ /* 0x000fc8000001140e */
[----:B------:R-:W-:Y:S02]  /*0550*/  LEA.HI R11, R9, R14, RZ, 0x5 ;  /* 0x0000000e090b7211 */ /* 0x000fe400078f28ff */
[----:B------:R-:W-:-:S03]  /*0560*/  SHF.R.U32.HI R0, RZ, 0x3, R0 ;  /* 0x00000003ff007819 */ /* 0x000fc60000011600 */
[C---:B------:R-:W-:Y:S01]  /*0570*/  IMAD.SHL.U32 R9, R11.reuse, 0x100, RZ ;  /* 0x000001000b097824 */ /* 0x040fe200078e00ff */
[----:B------:R-:W-:Y:S02]  /*0580*/  SGXT.U32 R0, R0, 0x4 ;  /* 0x000000040000781a */ /* 0x000fe40000000000 */
[----:B------:R-:W-:Y:S02]  /*0590*/  LOP3.LUT R11, R11, 0xffffffe0, RZ, 0xc0, !PT ;  /* 0xffffffe00b0b7812 */ /* 0x000fe400078ec0ff */
[----:B------:R-:W-:Y:S02]  /*05a0*/  LOP3.LUT R9, R9, 0xffffe000, RZ, 0xc0, !PT ;  /* 0xffffe00009097812 */ /* 0x000fe400078ec0ff */
[----:B------:R-:W-:Y:S02]  /*05b0*/  LOP3.LUT R0, R15, R0, RZ, 0xfc, !PT ;  /* 0x000000000f007212 */ /* 0x000fe400078efcff */
[----:B------:R-:W-:Y:S02]  /*05c0*/  ISETP.GE.AND P0, PT, R14, 0x80, PT ;  /* 0x000000800e00780c */ /* 0x000fe40003f06270 */
[----:B------:R-:W-:-:S02]  /*05d0*/  IADD3 R14, R9, R14, -R11 ;  /* 0x0000000e090e7210 */ /* 0x000fc40007ffe80b */
[C---:B------:R-:W-:Y:S02]  /*05e0*/  LOP3.LUT R9, R0.reuse, 0x10, RZ, 0xfc, !PT ;  /* 0x0000001000097812 */ /* 0x040fe400078efcff */
[C---:B------:R-:W-:Y:S02]  /*05f0*/  ISETP.LT.AND P1, PT, R0.reuse, 0x100, !P0 ;  /* 0x000001000000780c */ /* 0x040fe40004721270 */
[----:B------:R-:W-:Y:S01]  /*0600*/  ISETP.LT.AND P0, PT, R9, 0x100, !P0 ;  /* 0x000001000900780c */ /* 0x000fe20004701270 */
[----:B------:R-:W-:Y:S01]  /*0610*/  IMAD R11, R0, 0x20, R14 ;  /* 0x00000020000b7824 */ /* 0x000fe200078e020e */
[----:B--2---:R-:W-:Y:S04]  /*0620*/  STS [R10], R18 ;  /* 0x000000120a007388 */ /* 0x004fe80000000800 */
[----:B---3--:R-:W-:Y:S04]  /*0630*/  STS [R10+0x20], R19 ;  /* 0x000020130a007388 */ /* 0x008fe80000000800 */
[----:B----4-:R-:W-:Y:S04]  /*0640*/  STS [R10+0x40], R22 ;  /* 0x000040160a007388 */ /* 0x010fe80000000800 */
[----:B-----5:R-:W-:Y:S04]  /*0650*/  STS [R10+0x50], R23 ;  /* 0x000050170a007388 */ /* 0x020fe80000000800 */
[----:B------:R-:W-:Y:S04]  /*0660*/  STS [R10+0x10], R21 ;  /* 0x000010150a007388 */ /* 0x000fe80000000800 */
[----:B------:R-:W-:Y:S04]  /*0670*/  STS [R10+0x30], R20 ;  /* 0x000030140a007388 */ /* 0x000fe80000000800 */
[----:B------:R-:W-:Y:S04]  /*0680*/  STS [R10+0x60], R25 ;  /* 0x000060190a007388 */ /* 0x000fe80000000800 */
[----:B------:R1:W-:Y:S01]  /*0690*/  STS [R10+0x70], R24 ;  /* 0x000070180a007388 */ /* 0x0003e20000000800 */
[----:B------:R-:W-:Y:S06]  /*06a0*/  BAR.SYNC.DEFER_BLOCKING 0x0 ;  /* 0x0000000000007b1d */ /* 0x000fec0000010000 */
[----:B------:R-:W2:Y:S01]  /*06b0*/  LDS.128 R4, [R4] ;  /* 0x0000000004047984 */ /* 0x000ea20000000c00 */
[----:B-1----:R-:W-:-:S04]  /*06c0*/  LOP3.LUT R10, R8, 0x200, RZ, 0xfc, !PT ;  /* 0x00000200080a7812 */ /* 0x002fc800078efcff */
[----:B------:R-:W-:-:S04]  /*06d0*/  SHF.R.U32.HI R10, RZ, 0x1, R10 ;  /* 0x00000001ff0a7819 */ /* 0x000fc8000001160a */
[----:B------:R-:W-:-:S05]  /*06e0*/  LOP3.LUT R10, R10, 0x1f0, RZ, 0xc0, !PT ;  /* 0x000001f00a0a7812 */ /* 0x000fca00078ec0ff */
[----:B------:R-:W-:Y:S02]  /*06f0*/  VIADD R13, R10, UR4 ;  /* 0x000000040a0d7c36 */ /* 0x000fe40008000000 */
[----:B0-----:R-:W-:-:S04]  /*0700*/  IMAD.WIDE R10, R11, 0x4, R2 ;  /* 0x000000040b0a7825 */ /* 0x001fc800078e0202 */
[----:B------:R-:W-:Y:S01]  /*0710*/  IMAD R13, R8, 0x4, R13 ;  /* 0x00000004080d7824 */ /* 0x000fe200078e020d */
[----:B--2---:R0:W-:Y:S02]  /*0720*/  @P1 STG.E.128 desc[UR6][R10.64], R4 ;  /* 0x000000040a001986 */ /* 0x0041e4000c101d06 */
[----:B0-----:R-:W-:Y:S05]  /*0730*/  @!P0 EXIT ;  /* 0x000000000000894d */ /* 0x001fea0003800000 */
[----:B0-----:R-:W0:Y:S01]  /*0740*/  LDS.128 R4, [R13+0x800] ;  /* 0x000800000d047984 */ /* 0x001e220000000c00 */
[----:B------:R-:W-:-:S04]  /*0750*/  IMAD R9, R9, 0x20, R14 ;  /* 0x0000002009097824 */ /* 0x000fc800078e020e */
[----:B------:R-:W-:-:S05]  /*0760*/  IMAD.WIDE R2, R9, 0x4, R2 ;  /* 0x0000000409027825 */ /* 0x000fca00078e0202 */
[----:B0-----:R-:W-:Y:S01]  /*0770*/  STG.E.128 desc[UR6][R2.64], R4 ;  /* 0x0000000402007986 */ /* 0x001fe2000c101d06 */
[----:B------:R-:W-:Y:S05]  /*0780*/  EXIT ;  /* 0x000000000000794d */ /* 0x000fea0003800000 */
.L_x_0:
[----:B------:R-:W-:-:S00]  /*0790*/  BRA `(.L_x_0) ;  /* 0xfffffffc00fc7947 */ /* 0x000fc0000383ffff */
[----:B------:R-:W-:-:S00]  /*07a0*/  NOP ;  /* 0x0000000000007918 */ /* 0x000fc00000000000 */
        /* <DEDUP_REMOVED lines=13> */
.L_x_1:


//--------------------- .nv.shared.triton_poi_fused_avg_pool2d_22 --------------------------
	.section	.nv.shared.triton_poi_fused_avg_pool2d_22,"aw",@nobits
	.sectionflags	@""
	.align	16
	.zero		1024


//--------------------- .nv.constant0.triton_poi_fused_avg_pool2d_22 --------------------------
	.section	.nv.constant0.triton_poi_fused_avg_pool2d_22,"a",@progbits
	.sectionflags	@""
	.align	4
.nv.constant0.triton_poi_fused_avg_pool2d_22:
	.zero		552
